//
// Generated by NVIDIA NVVM Compiler
//
// Compiler Build ID: CL-36424714
// Cuda compilation tools, release 13.0, V13.0.88
// Based on NVVM 20.0.0
//

.version 9.0
.target sm_100
.address_size 64

	// .globl	_Z10matAddPartPfS_S_ii

.visible .entry _Z10matAddPartPfS_S_ii(
	.param .u64 .ptr .align 1 _Z10matAddPartPfS_S_ii_param_0,
	.param .u64 .ptr .align 1 _Z10matAddPartPfS_S_ii_param_1,
	.param .u64 .ptr .align 1 _Z10matAddPartPfS_S_ii_param_2,
	.param .u32 _Z10matAddPartPfS_S_ii_param_3,
	.param .u32 _Z10matAddPartPfS_S_ii_param_4
)
{
	.reg .pred 	%p<2>;
	.reg .b32 	%r<10>;
	.reg .b32 	%f<4>;
	.reg .b64 	%rd<11>;

	ld.param.u64 	%rd1, [_Z10matAddPartPfS_S_ii_param_0];
	ld.param.u64 	%rd2, [_Z10matAddPartPfS_S_ii_param_1];
	ld.param.u64 	%rd3, [_Z10matAddPartPfS_S_ii_param_2];
	ld.param.u32 	%r2, [_Z10matAddPartPfS_S_ii_param_3];
	ld.param.u32 	%r3, [_Z10matAddPartPfS_S_ii_param_4];
	mov.u32 	%r4, %ctaid.x;
	mov.u32 	%r5, %ctaid.y;
	mov.u32 	%r6, %nctaid.x;
	mov.u32 	%r7, %tid.x;
	add.s32 	%r8, %r7, %r4;
	mad.lo.s32 	%r1, %r5, %r6, %r8;
	mul.lo.s32 	%r9, %r3, %r2;
	setp.ge.s32 	%p1, %r1, %r9;
	@%p1 bra 	$L__BB0_2;
	cvta.to.global.u64 	%rd4, %rd1;
	cvta.to.global.u64 	%rd5, %rd2;
	cvta.to.global.u64 	%rd6, %rd3;
	mul.wide.s32 	%rd7, %r1, 4;
	add.s64 	%rd8, %rd4, %rd7;
	ld.global.f32 	%f1, [%rd8];
	add.s64 	%rd9, %rd5, %rd7;
	ld.global.f32 	%f2, [%rd9];
	add.f32 	%f3, %f1, %f2;
	add.s64 	%rd10, %rd6, %rd7;
	st.global.f32 	[%rd10], %f3;
$L__BB0_2:
	ret;

}


// ===== COMPILED SASS (sm_100) =====

	.target	sm_100

	.elftype	@"ET_EXEC"


//--------------------- .note.nv.tkinfo           --------------------------
	.section	.note.nv.tkinfo,"",@"SHT_NOTE"
	.sectionflags	@"SHF_NOTE_NV_TKINFO"
	.tkinfo
        /*0018*/ 	.word	0x00000002
        /*0030*/ 	.string	""
        /*0030*/ 	.string	"ptxas"
        /*0030*/ 	.string	"Cuda compilation tools, release 13.0, V13.0.88"
        /*0030*/ 	.string	"Build cuda_13.0.r13.0/compiler.36424714_0"
        /*0030*/ 	.string	"-arch sm_100 -m 64 "



//--------------------- .note.nv.cuinfo           --------------------------
	.section	.note.nv.cuinfo,"",@"SHT_NOTE"
	.sectionflags	@"SHF_NOTE_NV_CUINFO"
        /*0018*/ 	.short	0x0002
        /*001a*/ 	.short	0x0064
        /*001c*/ 	.short	0x0082
	.zero		2


//--------------------- .nv.info                  --------------------------
	.section	.nv.info,"",@"SHT_CUDA_INFO"
	.align	4


	//----- nvinfo : EIATTR_REGCOUNT
	.align		4
        /*0000*/ 	.byte	0x04, 0x2f
        /*0002*/ 	.short	(.L_1 - .L_0)
	.align		4
.L_0:
        /*0004*/ 	.word	index@(_Z10matAddPartPfS_S_ii)
        /*0008*/ 	.word	0x0000000c


	//----- nvinfo : EIATTR_FRAME_SIZE
	.align		4
.L_1:
        /*000c*/ 	.byte	0x04, 0x11
        /*000e*/ 	.short	(.L_3 - .L_2)
	.align		4
.L_2:
        /*0010*/ 	.word	index@(_Z10matAddPartPfS_S_ii)
        /*0014*/ 	.word	0x00000000


	//----- nvinfo : EIATTR_MIN_STACK_SIZE
	.align		4
.L_3:
        /*0018*/ 	.byte	0x04, 0x12
        /*001a*/ 	.short	(.L_5 - .L_4)
	.align		4
.L_4:
        /*001c*/ 	.word	index@(_Z10matAddPartPfS_S_ii)
        /*0020*/ 	.word	0x00000000
.L_5:


//--------------------- .nv.compat                --------------------------
	.section	.nv.compat,"",@"SHT_CUDA_COMPAT_INFO"
	.align	4
        /*0000*/ 	.byte	0x02, 0x09, 0x00, 0x00, 0x02, 0x02, 0x01, 0x00, 0x02, 0x05, 0x05, 0x00, 0x03, 0x07, 0x01, 0x01
        /*0010*/ 	.byte	0x02, 0x03, 0x00, 0x00, 0x02, 0x06, 0x01, 0x00, 0x04, 0x0b, 0x08, 0x00, 0x09, 0x00, 0x00, 0x00
        /*0020*/ 	.byte	0x00, 0x00, 0x00, 0x00


//--------------------- .nv.info._Z10matAddPartPfS_S_ii --------------------------
	.section	.nv.info._Z10matAddPartPfS_S_ii,"",@"SHT_CUDA_INFO"
	.sectionflags	@""
	.align	4


	//----- nvinfo : EIATTR_CUDA_API_VERSION
	.align		4
        /*0000*/ 	.byte	0x04, 0x37
        /*0002*/ 	.short	(.L_7 - .L_6)
.L_6:
        /*0004*/ 	.word	0x00000082


	//----- nvinfo : EIATTR_KPARAM_INFO
	.align		4
.L_7:
        /*0008*/ 	.byte	0x04, 0x17
        /*000a*/ 	.short	(.L_9 - .L_8)
.L_8:
        /*000c*/ 	.word	0x00000000
        /*0010*/ 	.short	0x0004
        /*0012*/ 	.short	0x001c
        /*0014*/ 	.byte	0x00, 0xf0, 0x11, 0x00


	//----- nvinfo : EIATTR_KPARAM_INFO
	.align		4
.L_9:
        /*0018*/ 	.byte	0x04, 0x17
        /*001a*/ 	.short	(.L_11 - .L_10)
.L_10:
        /*001c*/ 	.word	0x00000000
        /*0020*/ 	.short	0x0003
        /*0022*/ 	.short	0x0018
        /*0024*/ 	.byte	0x00, 0xf0, 0x11, 0x00


	//----- nvinfo : EIATTR_KPARAM_INFO
	.align		4
.L_11:
        /*0028*/ 	.byte	0x04, 0x17
        /*002a*/ 	.short	(.L_13 - .L_12)
.L_12:
        /*002c*/ 	.word	0x00000000
        /*0030*/ 	.short	0x0002
        /*0032*/ 	.short	0x0010
        /*0034*/ 	.byte	0x00, 0xf5, 0x21, 0x00


	//----- nvinfo : EIATTR_KPARAM_INFO
	.align		4
.L_13:
        /*0038*/ 	.byte	0x04, 0x17
        /*003a*/ 	.short	(.L_15 - .L_14)
.L_14:
        /*003c*/ 	.word	0x00000000
        /*0040*/ 	.short	0x0001
        /*0042*/ 	.short	0x0008
        /*0044*/ 	.byte	0x00, 0xf5, 0x21, 0x00


	//----- nvinfo : EIATTR_KPARAM_INFO
	.align		4
.L_15:
        /*0048*/ 	.byte	0x04, 0x17
        /*004a*/ 	.short	(.L_17 - .L_16)
.L_16:
        /*004c*/ 	.word	0x00000000
        /*0050*/ 	.short	0x0000
        /*0052*/ 	.short	0x0000
        /*0054*/ 	.byte	0x00, 0xf5, 0x21, 0x00


	//----- nvinfo : EIATTR_SPARSE_MMA_MASK
	.align		4
.L_17:
        /*0058*/ 	.byte	0x03, 0x50
        /*005a*/ 	.short	0x0000


	//----- nvinfo : EIATTR_MAXREG_COUNT
	.align		4
        /*005c*/ 	.byte	0x03, 0x1b
        /*005e*/ 	.short	0x00ff


	//----- nvinfo : EIATTR_MERCURY_ISA_VERSION
	.align		4
        /*0060*/ 	.byte	0x03, 0x5f
        /*0062*/ 	.short	0x0101


	//----- nvinfo : EIATTR_VRC_CTA_INIT_COUNT
	.align		4
        /*0064*/ 	.byte	0x02, 0x4a
	.zero		1
	.zero		1


	//----- nvinfo : EIATTR_EXIT_INSTR_OFFSETS
	.align		4
        /*0068*/ 	.byte	0x04, 0x1c
        /*006a*/ 	.short	(.L_19 - .L_18)


	//   ....[0]....
.L_18:
        /*006c*/ 	.word	0x000000a0


	//   ....[1]....
        /*0070*/ 	.word	0x00000160


	//----- nvinfo : EIATTR_CBANK_PARAM_SIZE
	.align		4
.L_19:
        /*0074*/ 	.byte	0x03, 0x19
        /*0076*/ 	.short	0x0020


	//----- nvinfo : EIATTR_PARAM_CBANK
	.align		4
        /*0078*/ 	.byte	0x04, 0x0a
        /*007a*/ 	.short	(.L_21 - .L_20)
	.align		4
.L_20:
        /*007c*/ 	.word	index@(.nv.constant0._Z10matAddPartPfS_S_ii)
        /*0080*/ 	.short	0x0380
        /*0082*/ 	.short	0x0020


	//----- nvinfo : EIATTR_SW_WAR
	.align		4
.L_21:
        /*0084*/ 	.byte	0x04, 0x36
        /*0086*/ 	.short	(.L_23 - .L_22)
.L_22:
        /*0088*/ 	.word	0x00000008
.L_23:


//--------------------- .nv.callgraph             --------------------------
	.section	.nv.callgraph,"",@"SHT_CUDA_CALLGRAPH"
	.align	4
	.sectionentsize	8
	.align		4
        /*0000*/ 	.word	0x00000000
	.align		4
        /*0004*/ 	.word	0xffffffff
	.align		4
        /*0008*/ 	.word	0x00000000
	.align		4
        /*000c*/ 	.word	0xfffffffe
	.align		4
        /*0010*/ 	.word	0x00000000
	.align		4
        /*0014*/ 	.word	0xfffffffd
	.align		4
        /*0018*/ 	.word	0x00000000
	.align		4
        /*001c*/ 	.word	0xfffffffc


//--------------------- .text._Z10matAddPartPfS_S_ii --------------------------
	.section	.text._Z10matAddPartPfS_S_ii,"ax",@progbits
	.align	128
        .global         _Z10matAddPartPfS_S_ii
        .type           _Z10matAddPartPfS_S_ii,@function
        .size           _Z10matAddPartPfS_S_ii,(.L_x_1 - _Z10matAddPartPfS_S_ii)
        .other          _Z10matAddPartPfS_S_ii,@"STO_CUDA_ENTRY STV_DEFAULT"
_Z10matAddPartPfS_S_ii:
.text._Z10matAddPartPfS_S_ii:
[----:B------:R-:W-:Y:S01]  /*0000*/  LDC R1, c[0x0][0x37c] ;  /* 0x0000df00ff017b82 */ /* 0x000fe20000000800 */
[----:B------:R-:W0:Y:S07]  /*0010*/  S2R R0, SR_TID.X ;  /* 0x0000000000007919 */ /* 0x000e2e0000002100 */
[----:B------:R-:W0:Y:S01]  /*0020*/  S2UR UR6, SR_CTAID.X ;  /* 0x00000000000679c3 */ /* 0x000e220000002500 */
[----:B------:R-:W1:Y:S07]  /*0030*/  LDCU.64 UR4, c[0x0][0x398] ;  /* 0x00007300ff0477ac */ /* 0x000e6e0008000a00 */
[----:B------:R-:W2:Y:S08]  /*0040*/  S2UR UR7, SR_CTAID.Y ;  /* 0x00000000000779c3 */ /* 0x000eb00000002600 */
[----:B------:R-:W2:Y:S01]  /*0050*/  LDC R9, c[0x0][0x370] ;  /* 0x0000dc00ff097b82 */ /* 0x000ea20000000800 */
[----:B-1----:R-:W-:Y:S01]  /*0060*/  UIMAD UR4, UR5, UR4, URZ ;  /* 0x00000004050472a4 */ /* 0x002fe2000f8e02ff */
[----:B0-----:R-:W-:-:S05]  /*0070*/  IADD3 R0, PT, PT, R0, UR6, RZ ;  /* 0x0000000600007c10 */ /* 0x001fca000fffe0ff */
[----:B--2---:R-:W-:-:S05]  /*0080*/  IMAD R9, R9, UR7, R0 ;  /* 0x0000000709097c24 */ /* 0x004fca000f8e0200 */
[----:B------:R-:W-:-:S13]  /*0090*/  ISETP.GE.AND P0, PT, R9, UR4, PT ;  /* 0x0000000409007c0c */ /* 0x000fda000bf06270 */
[----:B------:R-:W-:Y:S05]  /*00a0*/  @P0 EXIT ;  /* 0x000000000000094d */ /* 0x000fea0003800000 */
[----:B------:R-:W0:Y:S01]  /*00b0*/  LDC.64 R2, c[0x0][0x380] ;  /* 0x0000e000ff027b82 */ /* 0x000e220000000a00 */
[----:B------:R-:W1:Y:S07]  /*00c0*/  LDCU.64 UR4, c[0x0][0x358] ;  /* 0x00006b00ff0477ac */ /* 0x000e6e0008000a00 */
[----:B------:R-:W2:Y:S08]  /*00d0*/  LDC.64 R4, c[0x0][0x388] ;  /* 0x0000e200ff047b82 */ /* 0x000eb00000000a00 */
[----:B------:R-:W3:Y:S01]  /*00e0*/  LDC.64 R6, c[0x0][0x390] ;  /* 0x0000e400ff067b82 */ /* 0x000ee20000000a00 */
[----:B0-----:R-:W-:-:S06]  /*00f0*/  IMAD.WIDE R2, R9, 0x4, R2 ;  /* 0x0000000409027825 */ /* 0x001fcc00078e0202 */
[----:B-1----:R-:W4:Y:S01]  /*0100*/  LDG.E R2, desc[UR4][R2.64] ;  /* 0x0000000402027981 */ /* 0x002f22000c1e1900 */
[----:B--2---:R-:W-:-:S06]  /*0110*/  IMAD.WIDE R4, R9, 0x4, R4 ;  /* 0x0000000409047825 */ /* 0x004fcc00078e0204 */
[----:B------:R-:W4:Y:S01]  /*0120*/  LDG.E R5, desc[UR4][R4.64] ;  /* 0x0000000404057981 */ /* 0x000f22000c1e1900 */
[----:B---3--:R-:W-:-:S04]  /*0130*/  IMAD.WIDE R6, R9, 0x4, R6 ;  /* 0x0000000409067825 */ /* 0x008fc800078e0206 */
[----:B----4-:R-:W-:-:S05]  /*0140*/  FADD R9, R2, R5 ;  /* 0x0000000502097221 */ /* 0x010fca0000000000 */
[----:B------:R-:W-:Y:S01]  /*0150*/  STG.E desc[UR4][R6.64], R9 ;  /* 0x0000000906007986 */ /* 0x000fe2000c101904 */
[----:B------:R-:W-:Y:S05]  /*0160*/  EXIT ;  /* 0x000000000000794d */ /* 0x000fea0003800000 */
.L_x_0:
[----:B------:R-:W-:-:S00]  /*0170*/  BRA `(.L_x_0) ;  /* 0xfffffffc00fc7947 */ /* 0x000fc0000383ffff */
[----:B------:R-:W-:-:S00]  /*0180*/  NOP ;  /* 0x0000000000007918 */ /* 0x000fc00000000000 */
[----:B------:R-:W-:-:S00]  /*0190*/  NOP ;  /* 0x0000000000007918 */ /* 0x000fc00000000000 */
[----:B------:R-:W-:-:S00]  /*01a0*/  NOP ;  /* 0x0000000000007918 */ /* 0x000fc00000000000 */
[----:B------:R-:W-:-:S00]  /*01b0*/  NOP ;  /* 0x0000000000007918 */ /* 0x000fc00000000000 */
[----:B------:R-:W-:-:S00]  /*01c0*/  NOP ;  /* 0x0000000000007918 */ /* 0x000fc00000000000 */
[----:B------:R-:W-:-:S00]  /*01d0*/  NOP ;  /* 0x0000000000007918 */ /* 0x000fc00000000000 */
[----:B------:R-:W-:-:S00]  /*01e0*/  NOP ;  /* 0x0000000000007918 */ /* 0x000fc00000000000 */
[----:B------:R-:W-:-:S00]  /*01f0*/  NOP ;  /* 0x0000000000007918 */ /* 0x000fc00000000000 */
.L_x_1:


//--------------------- .nv.shared.reserved.0     --------------------------
	.section	.nv.shared.reserved.0,"aw",@nobits
	.weak		__nv_reservedSMEM_offset_0_alias
	.size		__nv_reservedSMEM_offset_0_alias, 0, 64
	.other		__nv_reservedSMEM_offset_0_alias,@"STO_CUDA_RESERVED_SHARED STV_DEFAULT"
__nv_reservedSMEM_offset_0_alias:
	.zero		0
	.zero		64


//--------------------- .nv.constant0._Z10matAddPartPfS_S_ii --------------------------
	.section	.nv.constant0._Z10matAddPartPfS_S_ii,"a",@progbits
	.sectionflags	@""
	.align	4
.nv.constant0._Z10matAddPartPfS_S_ii:
	.zero		928


//--------------------- SYMBOLS --------------------------

	.type		.nv.reservedSmem.offset0,@object
	.size		.nv.reservedSmem.offset0,0x4
